//
// Generated by NVIDIA NVVM Compiler
//
// Compiler Build ID: CL-36424714
// Cuda compilation tools, release 13.0, V13.0.88
// Based on NVVM 20.0.0
//

.version 9.0
.target sm_100
.address_size 64

	// .globl	_Z10helloWorldv
.extern .func  (.param .b32 func_retval0) vprintf
(
	.param .b64 vprintf_param_0,
	.param .b64 vprintf_param_1
)
;
.global .align 1 .b8 $str[54] = {10, 32, 72, 101, 108, 108, 111, 32, 102, 114, 111, 109, 32, 116, 104, 114, 101, 97, 100, 32, 37, 100, 32, 97, 110, 100, 32, 98, 108, 111, 99, 107, 32, 37, 100, 32, 109, 101, 97, 110, 105, 110, 103, 32, 103, 108, 111, 98, 97, 108, 32, 37, 100};

.visible .entry _Z10helloWorldv()
{
	.local .align 8 .b8 	__local_depot0[16];
	.reg .b64 	%SP;
	.reg .b64 	%SPL;
	.reg .b32 	%r<7>;
	.reg .b64 	%rd<5>;

	mov.u64 	%SPL, __local_depot0;
	cvta.local.u64 	%SP, %SPL;
	add.u64 	%rd1, %SP, 0;
	add.u64 	%rd2, %SPL, 0;
	mov.u32 	%r1, %ctaid.x;
	mov.u32 	%r2, %ntid.x;
	mov.u32 	%r3, %tid.x;
	mad.lo.s32 	%r4, %r1, %r2, %r3;
	st.local.v2.u32 	[%rd2], {%r3, %r1};
	st.local.u32 	[%rd2+8], %r4;
	mov.u64 	%rd3, $str;
	cvta.global.u64 	%rd4, %rd3;
	{ // callseq 0, 0
	.param .b64 param0;
	st.param.b64 	[param0], %rd4;
	.param .b64 param1;
	st.param.b64 	[param1], %rd1;
	.param .b32 retval0;
	call.uni (retval0), 
	vprintf, 
	(
	param0, 
	param1
	);
	ld.param.b32 	%r5, [retval0];
	} // callseq 0
	ret;

}


// ===== COMPILED SASS (sm_100) =====

	.target	sm_100

	.elftype	@"ET_EXEC"


//--------------------- .note.nv.tkinfo           --------------------------
	.section	.note.nv.tkinfo,"",@"SHT_NOTE"
	.sectionflags	@"SHF_NOTE_NV_TKINFO"
	.tkinfo
        /*0018*/ 	.word	0x00000002
        /*0030*/ 	.string	""
        /*0030*/ 	.string	"ptxas"
        /*0030*/ 	.string	"Cuda compilation tools, release 13.0, V13.0.88"
        /*0030*/ 	.string	"Build cuda_13.0.r13.0/compiler.36424714_0"
        /*0030*/ 	.string	"-arch sm_100 -m 64 "



//--------------------- .note.nv.cuinfo           --------------------------
	.section	.note.nv.cuinfo,"",@"SHT_NOTE"
	.sectionflags	@"SHF_NOTE_NV_CUINFO"
        /*0018*/ 	.short	0x0002
        /*001a*/ 	.short	0x0064
        /*001c*/ 	.short	0x0082
	.zero		2


//--------------------- .nv.info                  --------------------------
	.section	.nv.info,"",@"SHT_CUDA_INFO"
	.align	4


	//----- nvinfo : EIATTR_REGCOUNT
	.align		4
        /*0000*/ 	.byte	0x04, 0x2f
        /*0002*/ 	.short	(.L_2 - .L_1)
	.align		4
.L_1:
        /*0004*/ 	.word	index@(_Z10helloWorldv)
        /*0008*/ 	.word	0x00000018


	//----- nvinfo : EIATTR_FRAME_SIZE
	.align		4
.L_2:
        /*000c*/ 	.byte	0x04, 0x11
        /*000e*/ 	.short	(.L_4 - .L_3)
	.align		4
.L_3:
        /*0010*/ 	.word	index@(_Z10helloWorldv)
        /*0014*/ 	.word	0x00000010


	//----- nvinfo : EIATTR_MIN_STACK_SIZE
	.align		4
.L_4:
        /*0018*/ 	.byte	0x04, 0x12
        /*001a*/ 	.short	(.L_6 - .L_5)
	.align		4
.L_5:
        /*001c*/ 	.word	index@(_Z10helloWorldv)
        /*0020*/ 	.word	0x00000010
.L_6:


//--------------------- .nv.compat                --------------------------
	.section	.nv.compat,"",@"SHT_CUDA_COMPAT_INFO"
	.align	4
        /*0000*/ 	.byte	0x02, 0x09, 0x00, 0x00, 0x02, 0x02, 0x01, 0x00, 0x02, 0x05, 0x05, 0x00, 0x03, 0x07, 0x01, 0x01
        /*0010*/ 	.byte	0x02, 0x03, 0x00, 0x00, 0x02, 0x06, 0x01, 0x00, 0x04, 0x0b, 0x08, 0x00, 0x09, 0x00, 0x00, 0x00
        /*0020*/ 	.byte	0x00, 0x00, 0x00, 0x00


//--------------------- .nv.info._Z10helloWorldv  --------------------------
	.section	.nv.info._Z10helloWorldv,"",@"SHT_CUDA_INFO"
	.sectionflags	@""
	.align	4


	//----- nvinfo : EIATTR_CUDA_API_VERSION
	.align		4
        /*0000*/ 	.byte	0x04, 0x37
        /*0002*/ 	.short	(.L_8 - .L_7)
.L_7:
        /*0004*/ 	.word	0x00000082


	//----- nvinfo : EIATTR_SPARSE_MMA_MASK
	.align		4
.L_8:
        /*0008*/ 	.byte	0x03, 0x50
        /*000a*/ 	.short	0x0000


	//----- nvinfo : EIATTR_MAXREG_COUNT
	.align		4
        /*000c*/ 	.byte	0x03, 0x1b
        /*000e*/ 	.short	0x00ff


	//----- nvinfo : EIATTR_EXTERNS
	.align		4
        /*0010*/ 	.byte	0x04, 0x0f
        /*0012*/ 	.short	(.L_10 - .L_9)


	//   ....[0]....
	.align		4
.L_9:
        /*0014*/ 	.word	index@(vprintf)


	//----- nvinfo : EIATTR_MERCURY_ISA_VERSION
	.align		4
.L_10:
        /*0018*/ 	.byte	0x03, 0x5f
        /*001a*/ 	.short	0x0101


	//----- nvinfo : EIATTR_VRC_CTA_INIT_COUNT
	.align		4
        /*001c*/ 	.byte	0x02, 0x4a
	.zero		1
	.zero		1


	//----- nvinfo : EIATTR_SYSCALL_OFFSETS
	.align		4
        /*0020*/ 	.byte	0x04, 0x46
        /*0022*/ 	.short	(.L_12 - .L_11)


	//   ....[0]....
.L_11:
        /*0024*/ 	.word	0x00000120


	//----- nvinfo : EIATTR_EXIT_INSTR_OFFSETS
	.align		4
.L_12:
        /*0028*/ 	.byte	0x04, 0x1c
        /*002a*/ 	.short	(.L_14 - .L_13)


	//   ....[0]....
.L_13:
        /*002c*/ 	.word	0x00000130


	//----- nvinfo : EIATTR_SW_WAR
	.align		4
.L_14:
        /*0030*/ 	.byte	0x04, 0x36
        /*0032*/ 	.short	(.L_16 - .L_15)
.L_15:
        /*0034*/ 	.word	0x00000008
.L_16:


//--------------------- .nv.callgraph             --------------------------
	.section	.nv.callgraph,"",@"SHT_CUDA_CALLGRAPH"
	.align	4
	.sectionentsize	8
	.align		4
        /*0000*/ 	.word	0x00000000
	.align		4
        /*0004*/ 	.word	0xffffffff
	.align		4
        /*0008*/ 	.word	index@(_Z10helloWorldv)
	.align		4
        /*000c*/ 	.word	index@(vprintf)
	.align		4
        /*0010*/ 	.word	0x00000000
	.align		4
        /*0014*/ 	.word	0xfffffffe
	.align		4
        /*0018*/ 	.word	0x00000000
	.align		4
        /*001c*/ 	.word	0xfffffffd
	.align		4
        /*0020*/ 	.word	0x00000000
	.align		4
        /*0024*/ 	.word	0xfffffffc


//--------------------- .nv.constant4             --------------------------
	.section	.nv.constant4,"a",@progbits
	.align	8
	.align		8
.nv.constant4:
        /*0000*/ 	.dword	vprintf
	.align		8
        /*0008*/ 	.dword	$str


//--------------------- .text._Z10helloWorldv     --------------------------
	.section	.text._Z10helloWorldv,"ax",@progbits
	.align	128
        .global         _Z10helloWorldv
        .type           _Z10helloWorldv,@function
        .size           _Z10helloWorldv,(.L_x_2 - _Z10helloWorldv)
        .other          _Z10helloWorldv,@"STO_CUDA_ENTRY STV_DEFAULT"
_Z10helloWorldv:
.text._Z10helloWorldv:
[----:B------:R-:W0:Y:S01]  /*0000*/  LDC R1, c[0x0][0x37c] ;  /* 0x0000df00ff017b82 */ /* 0x000e220000000800 */
[----:B------:R-:W1:Y:S01]  /*0010*/  S2R R9, SR_CTAID.X ;  /* 0x0000000000097919 */ /* 0x000e620000002500 */
[----:B------:R-:W2:Y:S01]  /*0020*/  LDCU UR5, c[0x0][0x2fc] ;  /* 0x00005f80ff0577ac */ /* 0x000ea20008000800 */
[----:B------:R-:W-:Y:S01]  /*0030*/  MOV R2, 0x0 ;  /* 0x0000000000027802 */ /* 0x000fe20000000f00 */
[----:B0-----:R-:W-:Y:S01]  /*0040*/  VIADD R1, R1, 0xfffffff0 ;  /* 0xfffffff001017836 */ /* 0x001fe20000000000 */
[----:B------:R-:W1:Y:S01]  /*0050*/  S2R R8, SR_TID.X ;  /* 0x0000000000087919 */ /* 0x000e620000002100 */
[----:B------:R-:W1:Y:S03]  /*0060*/  LDCU UR6, c[0x0][0x360] ;  /* 0x00006c00ff0677ac */ /* 0x000e660008000800 */
[----:B------:R-:W0:Y:S01]  /*0070*/  LDC.64 R2, c[0x4][R2] ;  /* 0x0100000002027b82 */ /* 0x000e220000000a00 */
[----:B------:R-:W3:Y:S02]  /*0080*/  LDCU UR4, c[0x0][0x2f8] ;  /* 0x00005f00ff0477ac */ /* 0x000ee40008000800 */
[----:B---3--:R-:W-:-:S05]  /*0090*/  IADD3 R6, P0, PT, R1, UR4, RZ ;  /* 0x0000000401067c10 */ /* 0x008fca000ff1e0ff */
[----:B--2---:R-:W-:Y:S02]  /*00a0*/  IMAD.X R7, RZ, RZ, UR5, P0 ;  /* 0x00000005ff077e24 */ /* 0x004fe400080e06ff */
[----:B-1----:R-:W-:Y:S01]  /*00b0*/  IMAD R0, R9, UR6, R8 ;  /* 0x0000000609007c24 */ /* 0x002fe2000f8e0208 */
[----:B------:R1:W-:Y:S01]  /*00c0*/  STL.64 [R1], R8 ;  /* 0x0000000801007387 */ /* 0x0003e20000100a00 */
[----:B------:R-:W2:Y:S03]  /*00d0*/  LDCU.64 UR6, c[0x4][0x8] ;  /* 0x01000100ff0677ac */ /* 0x000ea60008000a00 */
[----:B------:R1:W-:Y:S01]  /*00e0*/  STL [R1+0x8], R0 ;  /* 0x0000080001007387 */ /* 0x0003e20000100800 */
[----:B--2---:R-:W-:Y:S01]  /*00f0*/  IMAD.U32 R4, RZ, RZ, UR6 ;  /* 0x00000006ff047e24 */ /* 0x004fe2000f8e00ff */
[----:B01----:R-:W-:-:S07]  /*0100*/  MOV R5, UR7 ;  /* 0x0000000700057c02 */ /* 0x003fce0008000f00 */
[----:B------:R-:W-:-:S07]  /*0110*/  LEPC R20, `(.L_x_0) ;  /* 0x000000001014794e */ /* 0x000fce0000000000 */
[----:B------:R-:W-:Y:S05]  /*0120*/  CALL.ABS.NOINC R2 ;  /* 0x0000000002007343 */ /* 0x000fea0003c00000 */
.L_x_0:
[----:B------:R-:W-:Y:S05]  /*0130*/  EXIT ;  /* 0x000000000000794d */ /* 0x000fea0003800000 */
.L_x_1:
[----:B------:R-:W-:-:S00]  /*0140*/  BRA `(.L_x_1) ;  /* 0xfffffffc00fc7947 */ /* 0x000fc0000383ffff */
[----:B------:R-:W-:-:S00]  /*0150*/  NOP ;  /* 0x0000000000007918 */ /* 0x000fc00000000000 */
        /* <DEDUP_REMOVED lines=10> */
.L_x_2:


//--------------------- .nv.global.init           --------------------------
	.section	.nv.global.init,"aw",@progbits
.nv.global.init:
	.type		$str,@object
	.size		$str,(.L_0 - $str)
$str:
        /*0000*/ 	.byte	0x0a, 0x20, 0x48, 0x65, 0x6c, 0x6c, 0x6f, 0x20, 0x66, 0x72, 0x6f, 0x6d, 0x20, 0x74, 0x68, 0x72
        /*0010*/ 	.byte	0x65, 0x61, 0x64, 0x20, 0x25, 0x64, 0x20, 0x61, 0x6e, 0x64, 0x20, 0x62, 0x6c, 0x6f, 0x63, 0x6b
        /*0020*/ 	.byte	0x20, 0x25, 0x64, 0x20, 0x6d, 0x65, 0x61, 0x6e, 0x69, 0x6e, 0x67, 0x20, 0x67, 0x6c, 0x6f, 0x62
        /*0030*/ 	.byte	0x61, 0x6c, 0x20, 0x25, 0x64, 0x00
.L_0:


//--------------------- .nv.shared.reserved.0     --------------------------
	.section	.nv.shared.reserved.0,"aw",@nobits
	.weak		__nv_reservedSMEM_offset_0_alias
	.size		__nv_reservedSMEM_offset_0_alias, 0, 64
	.other		__nv_reservedSMEM_offset_0_alias,@"STO_CUDA_RESERVED_SHARED STV_DEFAULT"
__nv_reservedSMEM_offset_0_alias:
	.zero		0
	.zero		64


//--------------------- .nv.constant0._Z10helloWorldv --------------------------
	.section	.nv.constant0._Z10helloWorldv,"a",@progbits
	.sectionflags	@""
	.align	4
.nv.constant0._Z10helloWorldv:
	.zero		896


//--------------------- SYMBOLS --------------------------

	.type		.nv.reservedSmem.offset0,@object
	.size		.nv.reservedSmem.offset0,0x4
	.type		vprintf,@function
